//
// Generated by NVIDIA NVVM Compiler
//
// Compiler Build ID: CL-36424714
// Cuda compilation tools, release 13.0, V13.0.88
// Based on NVVM 20.0.0
//

.version 9.0
.target sm_100
.address_size 64

	// .globl	_Z15porcentajeErrorPfS_S_
.extern .func  (.param .b32 func_retval0) vprintf
(
	.param .b64 vprintf_param_0,
	.param .b64 vprintf_param_1
)
;
.global .align 1 .b8 $str[15] = {107, 101, 114, 110, 101, 108, 32, 37, 32, 101, 114, 114, 111, 114};
.global .align 1 .b8 $str$1[45] = {10, 9, 84, 101, 111, 114, 105, 99, 111, 58, 32, 37, 46, 51, 102, 9, 80, 114, 101, 100, 105, 99, 99, 105, 111, 110, 58, 32, 37, 46, 51, 102, 9, 69, 114, 114, 111, 114, 58, 32, 37, 46, 51, 102};

.visible .entry _Z15porcentajeErrorPfS_S_(
	.param .u64 .ptr .align 1 _Z15porcentajeErrorPfS_S__param_0,
	.param .u64 .ptr .align 1 _Z15porcentajeErrorPfS_S__param_1,
	.param .u64 .ptr .align 1 _Z15porcentajeErrorPfS_S__param_2
)
{
	.reg .b32 	%r<6>;
	.reg .b32 	%f<7>;
	.reg .b64 	%rd<15>;

	ld.param.u64 	%rd1, [_Z15porcentajeErrorPfS_S__param_0];
	ld.param.u64 	%rd2, [_Z15porcentajeErrorPfS_S__param_1];
	ld.param.u64 	%rd3, [_Z15porcentajeErrorPfS_S__param_2];
	cvta.to.global.u64 	%rd4, %rd1;
	cvta.to.global.u64 	%rd5, %rd3;
	cvta.to.global.u64 	%rd6, %rd2;
	mov.u64 	%rd7, $str;
	cvta.global.u64 	%rd8, %rd7;
	{ // callseq 0, 0
	.param .b64 param0;
	st.param.b64 	[param0], %rd8;
	.param .b64 param1;
	st.param.b64 	[param1], 0;
	.param .b32 retval0;
	call.uni (retval0), 
	vprintf, 
	(
	param0, 
	param1
	);
	ld.param.b32 	%r1, [retval0];
	} // callseq 0
	mov.u32 	%r3, %tid.x;
	mul.wide.u32 	%rd9, %r3, 4;
	add.s64 	%rd10, %rd6, %rd9;
	ld.global.f32 	%f1, [%rd10];
	add.s64 	%rd11, %rd5, %rd9;
	ld.global.f32 	%f2, [%rd11];
	sub.f32 	%f3, %f1, %f2;
	abs.f32 	%f4, %f3;
	mul.f32 	%f5, %f4, 0f42C80000;
	div.rn.f32 	%f6, %f5, %f1;
	add.s64 	%rd12, %rd4, %rd9;
	st.global.f32 	[%rd12], %f6;
	mov.u64 	%rd13, $str$1;
	cvta.global.u64 	%rd14, %rd13;
	{ // callseq 1, 0
	.param .b64 param0;
	st.param.b64 	[param0], %rd14;
	.param .b64 param1;
	st.param.b64 	[param1], 0;
	.param .b32 retval0;
	call.uni (retval0), 
	vprintf, 
	(
	param0, 
	param1
	);
	ld.param.b32 	%r4, [retval0];
	} // callseq 1
	ret;

}
	// .globl	_Z10prediccionPfS_S_S_
.visible .entry _Z10prediccionPfS_S_S_(
	.param .u64 .ptr .align 1 _Z10prediccionPfS_S_S__param_0,
	.param .u64 .ptr .align 1 _Z10prediccionPfS_S_S__param_1,
	.param .u64 .ptr .align 1 _Z10prediccionPfS_S_S__param_2,
	.param .u64 .ptr .align 1 _Z10prediccionPfS_S_S__param_3
)
{
	.reg .b32 	%r<2>;
	.reg .b32 	%f<11>;
	.reg .b64 	%rd<14>;

	ld.param.u64 	%rd1, [_Z10prediccionPfS_S_S__param_0];
	ld.param.u64 	%rd2, [_Z10prediccionPfS_S_S__param_1];
	ld.param.u64 	%rd3, [_Z10prediccionPfS_S_S__param_2];
	ld.param.u64 	%rd4, [_Z10prediccionPfS_S_S__param_3];
	cvta.to.global.u64 	%rd5, %rd1;
	cvta.to.global.u64 	%rd6, %rd2;
	cvta.to.global.u64 	%rd7, %rd3;
	cvta.to.global.u64 	%rd8, %rd4;
	mov.u32 	%r1, %tid.x;
	mul.wide.u32 	%rd9, %r1, 4;
	add.s64 	%rd10, %rd8, %rd9;
	ld.global.f32 	%f1, [%rd10];
	ld.global.f32 	%f2, [%rd10+384];
	sub.f32 	%f3, %f1, %f2;
	add.s64 	%rd11, %rd7, %rd9;
	ld.global.f32 	%f4, [%rd11];
	ld.global.f32 	%f5, [%rd11+384];
	sub.f32 	%f6, %f4, %f5;
	div.rn.f32 	%f7, %f3, %f6;
	fma.rn.f32 	%f8, %f4, %f7, %f1;
	add.s64 	%rd12, %rd6, %rd9;
	ld.global.f32 	%f9, [%rd12];
	fma.rn.f32 	%f10, %f7, %f9, %f8;
	add.s64 	%rd13, %rd5, %rd9;
	st.global.f32 	[%rd13], %f10;
	ret;

}


// ===== COMPILED SASS (sm_100) =====

	.target	sm_100

	.elftype	@"ET_EXEC"


//--------------------- .note.nv.tkinfo           --------------------------
	.section	.note.nv.tkinfo,"",@"SHT_NOTE"
	.sectionflags	@"SHF_NOTE_NV_TKINFO"
	.tkinfo
        /*0018*/ 	.word	0x00000002
        /*0030*/ 	.string	""
        /*0030*/ 	.string	"ptxas"
        /*0030*/ 	.string	"Cuda compilation tools, release 13.0, V13.0.88"
        /*0030*/ 	.string	"Build cuda_13.0.r13.0/compiler.36424714_0"
        /*0030*/ 	.string	"-arch sm_100 -m 64 "



//--------------------- .note.nv.cuinfo           --------------------------
	.section	.note.nv.cuinfo,"",@"SHT_NOTE"
	.sectionflags	@"SHF_NOTE_NV_CUINFO"
        /*0018*/ 	.short	0x0002
        /*001a*/ 	.short	0x0064
        /*001c*/ 	.short	0x0082
	.zero		2


//--------------------- .nv.info                  --------------------------
	.section	.nv.info,"",@"SHT_CUDA_INFO"
	.align	4


	//----- nvinfo : EIATTR_REGCOUNT
	.align		4
        /*0000*/ 	.byte	0x04, 0x2f
        /*0002*/ 	.short	(.L_3 - .L_2)
	.align		4
.L_2:
        /*0004*/ 	.word	index@(_Z15porcentajeErrorPfS_S_)
        /*0008*/ 	.word	0x00000018


	//----- nvinfo : EIATTR_FRAME_SIZE
	.align		4
.L_3:
        /*000c*/ 	.byte	0x04, 0x11
        /*000e*/ 	.short	(.L_5 - .L_4)
	.align		4
.L_4:
        /*0010*/ 	.word	index@($__internal_1_$__cuda_sm3x_div_rn_noftz_f32_slowpath)
        /*0014*/ 	.word	0x00000000


	//----- nvinfo : EIATTR_FRAME_SIZE
	.align		4
.L_5:
        /*0018*/ 	.byte	0x04, 0x11
        /*001a*/ 	.short	(.L_7 - .L_6)
	.align		4
.L_6:
        /*001c*/ 	.word	index@(_Z15porcentajeErrorPfS_S_)
        /*0020*/ 	.word	0x00000000


	//----- nvinfo : EIATTR_REGCOUNT
	.align		4
.L_7:
        /*0024*/ 	.byte	0x04, 0x2f
        /*0026*/ 	.short	(.L_9 - .L_8)
	.align		4
.L_8:
        /*0028*/ 	.word	index@(_Z10prediccionPfS_S_S_)
        /*002c*/ 	.word	0x00000012


	//----- nvinfo : EIATTR_FRAME_SIZE
	.align		4
.L_9:
        /*0030*/ 	.byte	0x04, 0x11
        /*0032*/ 	.short	(.L_11 - .L_10)
	.align		4
.L_10:
        /*0034*/ 	.word	index@($__internal_0_$__cuda_sm3x_div_rn_noftz_f32_slowpath)
        /*0038*/ 	.word	0x00000000


	//----- nvinfo : EIATTR_FRAME_SIZE
	.align		4
.L_11:
        /*003c*/ 	.byte	0x04, 0x11
        /*003e*/ 	.short	(.L_13 - .L_12)
	.align		4
.L_12:
        /*0040*/ 	.word	index@(_Z10prediccionPfS_S_S_)
        /*0044*/ 	.word	0x00000000


	//----- nvinfo : EIATTR_MIN_STACK_SIZE
	.align		4
.L_13:
        /*0048*/ 	.byte	0x04, 0x12
        /*004a*/ 	.short	(.L_15 - .L_14)
	.align		4
.L_14:
        /*004c*/ 	.word	index@(_Z10prediccionPfS_S_S_)
        /*0050*/ 	.word	0x00000000


	//----- nvinfo : EIATTR_MIN_STACK_SIZE
	.align		4
.L_15:
        /*0054*/ 	.byte	0x04, 0x12
        /*0056*/ 	.short	(.L_17 - .L_16)
	.align		4
.L_16:
        /*0058*/ 	.word	index@(_Z15porcentajeErrorPfS_S_)
        /*005c*/ 	.word	0x00000000
.L_17:


//--------------------- .nv.compat                --------------------------
	.section	.nv.compat,"",@"SHT_CUDA_COMPAT_INFO"
	.align	4
        /*0000*/ 	.byte	0x02, 0x09, 0x00, 0x00, 0x02, 0x02, 0x01, 0x00, 0x02, 0x05, 0x05, 0x00, 0x03, 0x07, 0x01, 0x01
        /*0010*/ 	.byte	0x02, 0x03, 0x00, 0x00, 0x02, 0x06, 0x01, 0x00, 0x04, 0x0b, 0x08, 0x00, 0x01, 0x00, 0x00, 0x00
        /*0020*/ 	.byte	0x00, 0x00, 0x00, 0x00


//--------------------- .nv.info._Z10prediccionPfS_S_S_ --------------------------
	.section	.nv.info._Z10prediccionPfS_S_S_,"",@"SHT_CUDA_INFO"
	.sectionflags	@""
	.align	4


	//----- nvinfo : EIATTR_CUDA_API_VERSION
	.align		4
        /*0000*/ 	.byte	0x04, 0x37
        /*0002*/ 	.short	(.L_19 - .L_18)
.L_18:
        /*0004*/ 	.word	0x00000082


	//----- nvinfo : EIATTR_KPARAM_INFO
	.align		4
.L_19:
        /*0008*/ 	.byte	0x04, 0x17
        /*000a*/ 	.short	(.L_21 - .L_20)
.L_20:
        /*000c*/ 	.word	0x00000000
        /*0010*/ 	.short	0x0003
        /*0012*/ 	.short	0x0018
        /*0014*/ 	.byte	0x00, 0xf5, 0x21, 0x00


	//----- nvinfo : EIATTR_KPARAM_INFO
	.align		4
.L_21:
        /*0018*/ 	.byte	0x04, 0x17
        /*001a*/ 	.short	(.L_23 - .L_22)
.L_22:
        /*001c*/ 	.word	0x00000000
        /*0020*/ 	.short	0x0002
        /*0022*/ 	.short	0x0010
        /*0024*/ 	.byte	0x00, 0xf5, 0x21, 0x00


	//----- nvinfo : EIATTR_KPARAM_INFO
	.align		4
.L_23:
        /*0028*/ 	.byte	0x04, 0x17
        /*002a*/ 	.short	(.L_25 - .L_24)
.L_24:
        /*002c*/ 	.word	0x00000000
        /*0030*/ 	.short	0x0001
        /*0032*/ 	.short	0x0008
        /*0034*/ 	.byte	0x00, 0xf5, 0x21, 0x00


	//----- nvinfo : EIATTR_KPARAM_INFO
	.align		4
.L_25:
        /*0038*/ 	.byte	0x04, 0x17
        /*003a*/ 	.short	(.L_27 - .L_26)
.L_26:
        /*003c*/ 	.word	0x00000000
        /*0040*/ 	.short	0x0000
        /*0042*/ 	.short	0x0000
        /*0044*/ 	.byte	0x00, 0xf5, 0x21, 0x00


	//----- nvinfo : EIATTR_SPARSE_MMA_MASK
	.align		4
.L_27:
        /*0048*/ 	.byte	0x03, 0x50
        /*004a*/ 	.short	0x0000


	//----- nvinfo : EIATTR_MAXREG_COUNT
	.align		4
        /*004c*/ 	.byte	0x03, 0x1b
        /*004e*/ 	.short	0x00ff


	//----- nvinfo : EIATTR_MERCURY_ISA_VERSION
	.align		4
        /*0050*/ 	.byte	0x03, 0x5f
        /*0052*/ 	.short	0x0101


	//----- nvinfo : EIATTR_VRC_CTA_INIT_COUNT
	.align		4
        /*0054*/ 	.byte	0x02, 0x4a
	.zero		1
	.zero		1


	//----- nvinfo : EIATTR_EXIT_INSTR_OFFSETS
	.align		4
        /*0058*/ 	.byte	0x04, 0x1c
        /*005a*/ 	.short	(.L_29 - .L_28)


	//   ....[0]....
.L_28:
        /*005c*/ 	.word	0x00000220


	//----- nvinfo : EIATTR_CRS_STACK_SIZE
	.align		4
.L_29:
        /*0060*/ 	.byte	0x04, 0x1e
        /*0062*/ 	.short	(.L_31 - .L_30)
.L_30:
        /*0064*/ 	.word	0x00000000


	//----- nvinfo : EIATTR_CBANK_PARAM_SIZE
	.align		4
.L_31:
        /*0068*/ 	.byte	0x03, 0x19
        /*006a*/ 	.short	0x0020


	//----- nvinfo : EIATTR_PARAM_CBANK
	.align		4
        /*006c*/ 	.byte	0x04, 0x0a
        /*006e*/ 	.short	(.L_33 - .L_32)
	.align		4
.L_32:
        /*0070*/ 	.word	index@(.nv.constant0._Z10prediccionPfS_S_S_)
        /*0074*/ 	.short	0x0380
        /*0076*/ 	.short	0x0020


	//----- nvinfo : EIATTR_SW_WAR
	.align		4
.L_33:
        /*0078*/ 	.byte	0x04, 0x36
        /*007a*/ 	.short	(.L_35 - .L_34)
.L_34:
        /*007c*/ 	.word	0x00000008
.L_35:


//--------------------- .nv.info._Z15porcentajeErrorPfS_S_ --------------------------
	.section	.nv.info._Z15porcentajeErrorPfS_S_,"",@"SHT_CUDA_INFO"
	.sectionflags	@""
	.align	4


	//----- nvinfo : EIATTR_CUDA_API_VERSION
	.align		4
        /*0000*/ 	.byte	0x04, 0x37
        /*0002*/ 	.short	(.L_37 - .L_36)
.L_36:
        /*0004*/ 	.word	0x00000082


	//----- nvinfo : EIATTR_KPARAM_INFO
	.align		4
.L_37:
        /*0008*/ 	.byte	0x04, 0x17
        /*000a*/ 	.short	(.L_39 - .L_38)
.L_38:
        /*000c*/ 	.word	0x00000000
        /*0010*/ 	.short	0x0002
        /*0012*/ 	.short	0x0010
        /*0014*/ 	.byte	0x00, 0xf5, 0x21, 0x00


	//----- nvinfo : EIATTR_KPARAM_INFO
	.align		4
.L_39:
        /*0018*/ 	.byte	0x04, 0x17
        /*001a*/ 	.short	(.L_41 - .L_40)
.L_40:
        /*001c*/ 	.word	0x00000000
        /*0020*/ 	.short	0x0001
        /*0022*/ 	.short	0x0008
        /*0024*/ 	.byte	0x00, 0xf5, 0x21, 0x00


	//----- nvinfo : EIATTR_KPARAM_INFO
	.align		4
.L_41:
        /*0028*/ 	.byte	0x04, 0x17
        /*002a*/ 	.short	(.L_43 - .L_42)
.L_42:
        /*002c*/ 	.word	0x00000000
        /*0030*/ 	.short	0x0000
        /*0032*/ 	.short	0x0000
        /*0034*/ 	.byte	0x00, 0xf5, 0x21, 0x00


	//----- nvinfo : EIATTR_SPARSE_MMA_MASK
	.align		4
.L_43:
        /*0038*/ 	.byte	0x03, 0x50
        /*003a*/ 	.short	0x0000


	//----- nvinfo : EIATTR_MAXREG_COUNT
	.align		4
        /*003c*/ 	.byte	0x03, 0x1b
        /*003e*/ 	.short	0x00ff


	//----- nvinfo : EIATTR_EXTERNS
	.align		4
        /*0040*/ 	.byte	0x04, 0x0f
        /*0042*/ 	.short	(.L_45 - .L_44)


	//   ....[0]....
	.align		4
.L_44:
        /*0044*/ 	.word	index@(vprintf)


	//----- nvinfo : EIATTR_MERCURY_ISA_VERSION
	.align		4
.L_45:
        /*0048*/ 	.byte	0x03, 0x5f
        /*004a*/ 	.short	0x0101


	//----- nvinfo : EIATTR_VRC_CTA_INIT_COUNT
	.align		4
        /*004c*/ 	.byte	0x02, 0x4a
	.zero		1
	.zero		1


	//----- nvinfo : EIATTR_SYSCALL_OFFSETS
	.align		4
        /*0050*/ 	.byte	0x04, 0x46
        /*0052*/ 	.short	(.L_47 - .L_46)


	//   ....[0]....
.L_46:
        /*0054*/ 	.word	0x00000090


	//   ....[1]....
        /*0058*/ 	.word	0x000002a0


	//----- nvinfo : EIATTR_EXIT_INSTR_OFFSETS
	.align		4
.L_47:
        /*005c*/ 	.byte	0x04, 0x1c
        /*005e*/ 	.short	(.L_49 - .L_48)


	//   ....[0]....
.L_48:
        /*0060*/ 	.word	0x000002b0


	//----- nvinfo : EIATTR_CRS_STACK_SIZE
	.align		4
.L_49:
        /*0064*/ 	.byte	0x04, 0x1e
        /*0066*/ 	.short	(.L_51 - .L_50)
.L_50:
        /*0068*/ 	.word	0x00000000


	//----- nvinfo : EIATTR_CBANK_PARAM_SIZE
	.align		4
.L_51:
        /*006c*/ 	.byte	0x03, 0x19
        /*006e*/ 	.short	0x0018


	//----- nvinfo : EIATTR_PARAM_CBANK
	.align		4
        /*0070*/ 	.byte	0x04, 0x0a
        /*0072*/ 	.short	(.L_53 - .L_52)
	.align		4
.L_52:
        /*0074*/ 	.word	index@(.nv.constant0._Z15porcentajeErrorPfS_S_)
        /*0078*/ 	.short	0x0380
        /*007a*/ 	.short	0x0018


	//----- nvinfo : EIATTR_SW_WAR
	.align		4
.L_53:
        /*007c*/ 	.byte	0x04, 0x36
        /*007e*/ 	.short	(.L_55 - .L_54)
.L_54:
        /*0080*/ 	.word	0x00000008
.L_55:


//--------------------- .nv.callgraph             --------------------------
	.section	.nv.callgraph,"",@"SHT_CUDA_CALLGRAPH"
	.align	4
	.sectionentsize	8
	.align		4
        /*0000*/ 	.word	0x00000000
	.align		4
        /*0004*/ 	.word	0xffffffff
	.align		4
        /*0008*/ 	.word	index@(_Z15porcentajeErrorPfS_S_)
	.align		4
        /*000c*/ 	.word	index@(vprintf)
	.align		4
        /*0010*/ 	.word	0x00000000
	.align		4
        /*0014*/ 	.word	0xfffffffe
	.align		4
        /*0018*/ 	.word	0x00000000
	.align		4
        /*001c*/ 	.word	0xfffffffd
	.align		4
        /*0020*/ 	.word	0x00000000
	.align		4
        /*0024*/ 	.word	0xfffffffc


//--------------------- .nv.constant4             --------------------------
	.section	.nv.constant4,"a",@progbits
	.align	8
	.align		8
.nv.constant4:
        /*0000*/ 	.dword	$str
	.align		8
        /*0008*/ 	.dword	$str$1
	.align		8
        /*0010*/ 	.dword	vprintf


//--------------------- .text._Z10prediccionPfS_S_S_ --------------------------
	.section	.text._Z10prediccionPfS_S_S_,"ax",@progbits
	.align	128
        .global         _Z10prediccionPfS_S_S_
        .type           _Z10prediccionPfS_S_S_,@function
        .size           _Z10prediccionPfS_S_S_,(.L_x_30 - _Z10prediccionPfS_S_S_)
        .other          _Z10prediccionPfS_S_S_,@"STO_CUDA_ENTRY STV_DEFAULT"
_Z10prediccionPfS_S_S_:
.text._Z10prediccionPfS_S_S_:
[----:B------:R-:W-:Y:S01]  /*0000*/  LDC R1, c[0x0][0x37c] ;  /* 0x0000df00ff017b82 */ /* 0x000fe20000000800 */
[----:B------:R-:W0:Y:S07]  /*0010*/  S2R R2, SR_TID.X ;  /* 0x0000000000027919 */ /* 0x000e2e0000002100 */
[----:B------:R-:W0:Y:S01]  /*0020*/  LDC.64 R8, c[0x0][0x390] ;  /* 0x0000e400ff087b82 */ /* 0x000e220000000a00 */
[----:B------:R-:W1:Y:S07]  /*0030*/  LDCU.64 UR4, c[0x0][0x358] ;  /* 0x00006b00ff0477ac */ /* 0x000e6e0008000a00 */
[----:B------:R-:W2:Y:S01]  /*0040*/  LDC.64 R6, c[0x0][0x398] ;  /* 0x0000e600ff067b82 */ /* 0x000ea20000000a00 */
[----:B0-----:R-:W-:-:S05]  /*0050*/  IMAD.WIDE.U32 R8, R2, 0x4, R8 ;  /* 0x0000000402087825 */ /* 0x001fca00078e0008 */
[----:B-1----:R-:W3:Y:S04]  /*0060*/  LDG.E R4, desc[UR4][R8.64] ;  /* 0x0000000408047981 */ /* 0x002ee8000c1e1900 */
[----:B------:R-:W3:Y:S01]  /*0070*/  LDG.E R3, desc[UR4][R8.64+0x180] ;  /* 0x0001800408037981 */ /* 0x000ee2000c1e1900 */
[----:B--2---:R-:W-:-:S05]  /*0080*/  IMAD.WIDE.U32 R6, R2, 0x4, R6 ;  /* 0x0000000402067825 */ /* 0x004fca00078e0006 */
[----:B------:R-:W2:Y:S04]  /*0090*/  LDG.E R5, desc[UR4][R6.64] ;  /* 0x0000000406057981 */ /* 0x000ea8000c1e1900 */
[----:B------:R-:W2:Y:S01]  /*00a0*/  LDG.E R0, desc[UR4][R6.64+0x180] ;  /* 0x0001800406007981 */ /* 0x000ea2000c1e1900 */
[----:B------:R-:W-:Y:S01]  /*00b0*/  BSSY.RECONVERGENT B0, `(.L_x_0) ;  /* 0x000000e000007945 */ /* 0x000fe20003800200 */
[----:B---3--:R-:W-:-:S04]  /*00c0*/  FADD R3, R4, -R3 ;  /* 0x8000000304037221 */ /* 0x008fc80000000000 */
[----:B------:R-:W0:Y:S01]  /*00d0*/  MUFU.RCP R10, R3 ;  /* 0x00000003000a7308 */ /* 0x000e220000001000 */
[----:B--2---:R-:W-:-:S07]  /*00e0*/  FADD R0, R5, -R0 ;  /* 0x8000000005007221 */ /* 0x004fce0000000000 */
[----:B------:R-:W1:Y:S01]  /*00f0*/  FCHK P0, R0, R3 ;  /* 0x0000000300007302 */ /* 0x000e620000000000 */
[----:B0-----:R-:W-:-:S04]  /*0100*/  FFMA R11, -R3, R10, 1 ;  /* 0x3f800000030b7423 */ /* 0x001fc8000000010a */
[----:B------:R-:W-:-:S04]  /*0110*/  FFMA R11, R10, R11, R10 ;  /* 0x0000000b0a0b7223 */ /* 0x000fc8000000000a */
[----:B------:R-:W-:-:S04]  /*0120*/  FFMA R10, R0, R11, RZ ;  /* 0x0000000b000a7223 */ /* 0x000fc800000000ff */
[----:B------:R-:W-:-:S04]  /*0130*/  FFMA R8, -R3, R10, R0 ;  /* 0x0000000a03087223 */ /* 0x000fc80000000100 */
[----:B------:R-:W-:Y:S01]  /*0140*/  FFMA R10, R11, R8, R10 ;  /* 0x000000080b0a7223 */ /* 0x000fe2000000000a */
[----:B-1----:R-:W-:Y:S06]  /*0150*/  @!P0 BRA `(.L_x_1) ;  /* 0x00000000000c8947 */ /* 0x002fec0003800000 */
[----:B------:R-:W-:-:S07]  /*0160*/  MOV R6, 0x180 ;  /* 0x0000018000067802 */ /* 0x000fce0000000f00 */
[----:B------:R-:W-:Y:S05]  /*0170*/  CALL.REL.NOINC `($__internal_0_$__cuda_sm3x_div_rn_noftz_f32_slowpath) ;  /* 0x00000000002c7944 */ /* 0x000fea0003c00000 */
[----:B------:R-:W-:-:S07]  /*0180*/  IMAD.MOV.U32 R10, RZ, RZ, R0 ;  /* 0x000000ffff0a7224 */ /* 0x000fce00078e0000 */
.L_x_1:
[----:B------:R-:W-:Y:S05]  /*0190*/  BSYNC.RECONVERGENT B0 ;  /* 0x0000000000007941 */ /* 0x000fea0003800200 */
.L_x_0:
[----:B------:R-:W0:Y:S08]  /*01a0*/  LDC.64 R6, c[0x0][0x388] ;  /* 0x0000e200ff067b82 */ /* 0x000e300000000a00 */
[----:B------:R-:W1:Y:S01]  /*01b0*/  LDC.64 R8, c[0x0][0x380] ;  /* 0x0000e000ff087b82 */ /* 0x000e620000000a00 */
[----:B0-----:R-:W-:-:S06]  /*01c0*/  IMAD.WIDE.U32 R6, R2, 0x4, R6 ;  /* 0x0000000402067825 */ /* 0x001fcc00078e0006 */
[----:B------:R-:W2:Y:S01]  /*01d0*/  LDG.E R6, desc[UR4][R6.64] ;  /* 0x0000000406067981 */ /* 0x000ea2000c1e1900 */
[----:B------:R-:W-:Y:S01]  /*01e0*/  FFMA R5, R4, R10, R5 ;  /* 0x0000000a04057223 */ /* 0x000fe20000000005 */
[----:B-1----:R-:W-:-:S04]  /*01f0*/  IMAD.WIDE.U32 R2, R2, 0x4, R8 ;  /* 0x0000000402027825 */ /* 0x002fc800078e0008 */
[----:B--2---:R-:W-:-:S05]  /*0200*/  FFMA R5, R6, R10, R5 ;  /* 0x0000000a06057223 */ /* 0x004fca0000000005 */
[----:B------:R-:W-:Y:S01]  /*0210*/  STG.E desc[UR4][R2.64], R5 ;  /* 0x0000000502007986 */ /* 0x000fe2000c101904 */
[----:B------:R-:W-:Y:S05]  /*0220*/  EXIT ;  /* 0x000000000000794d */ /* 0x000fea0003800000 */
        .weak           $__internal_0_$__cuda_sm3x_div_rn_noftz_f32_slowpath
        .type           $__internal_0_$__cuda_sm3x_div_rn_noftz_f32_slowpath,@function
        .size           $__internal_0_$__cuda_sm3x_div_rn_noftz_f32_slowpath,(.L_x_30 - $__internal_0_$__cuda_sm3x_div_rn_noftz_f32_slowpath)
$__internal_0_$__cuda_sm3x_div_rn_noftz_f32_slowpath:
[--C-:B------:R-:W-:Y:S01]  /*0230*/  SHF.R.U32.HI R8, RZ, 0x17, R3.reuse ;  /* 0x00000017ff087819 */ /* 0x100fe20000011603 */
[----:B------:R-:W-:Y:S01]  /*0240*/  BSSY.RECONVERGENT B1, `(.L_x_2) ;  /* 0x0000064000017945 */ /* 0x000fe20003800200 */
[--C-:B------:R-:W-:Y:S01]  /*0250*/  SHF.R.U32.HI R7, RZ, 0x17, R0.reuse ;  /* 0x00000017ff077819 */ /* 0x100fe20000011600 */
[----:B------:R-:W-:Y:S01]  /*0260*/  IMAD.MOV.U32 R10, RZ, RZ, R0 ;  /* 0x000000ffff0a7224 */ /* 0x000fe200078e0000 */
[----:B------:R-:W-:Y:S01]  /*0270*/  LOP3.LUT R9, R8, 0xff, RZ, 0xc0, !PT ;  /* 0x000000ff08097812 */ /* 0x000fe200078ec0ff */
[----:B------:R-:W-:Y:S01]  /*0280*/  IMAD.MOV.U32 R11, RZ, RZ, R3 ;  /* 0x000000ffff0b7224 */ /* 0x000fe200078e0003 */
[----:B------:R-:W-:-:S03]  /*0290*/  LOP3.LUT R8, R7, 0xff, RZ, 0xc0, !PT ;  /* 0x000000ff07087812 */ /* 0x000fc600078ec0ff */
[----:B------:R-:W-:Y:S02]  /*02a0*/  VIADD R13, R9, 0xffffffff ;  /* 0xffffffff090d7836 */ /* 0x000fe40000000000 */
[----:B------:R-:W-:-:S03]  /*02b0*/  VIADD R12, R8, 0xffffffff ;  /* 0xffffffff080c7836 */ /* 0x000fc60000000000 */
[----:B------:R-:W-:-:S04]  /*02c0*/  ISETP.GT.U32.AND P0, PT, R13, 0xfd, PT ;  /* 0x000000fd0d00780c */ /* 0x000fc80003f04070 */
[----:B------:R-:W-:-:S13]  /*02d0*/  ISETP.GT.U32.OR P0, PT, R12, 0xfd, P0 ;  /* 0x000000fd0c00780c */ /* 0x000fda0000704470 */
[----:B------:R-:W-:Y:S01]  /*02e0*/  @!P0 IMAD.MOV.U32 R7, RZ, RZ, RZ ;  /* 0x000000ffff078224 */ /* 0x000fe200078e00ff */
[----:B------:R-:W-:Y:S06]  /*02f0*/  @!P0 BRA `(.L_x_3) ;  /* 0x00000000005c8947 */ /* 0x000fec0003800000 */
[----:B------:R-:W-:Y:S02]  /*0300*/  FSETP.GTU.FTZ.AND P0, PT, |R0|, +INF , PT ;  /* 0x7f8000000000780b */ /* 0x000fe40003f1c200 */
[----:B------:R-:W-:-:S04]  /*0310*/  FSETP.GTU.FTZ.AND P1, PT, |R3|, +INF , PT ;  /* 0x7f8000000300780b */ /* 0x000fc80003f3c200 */
[----:B------:R-:W-:-:S13]  /*0320*/  PLOP3.LUT P0, PT, P0, P1, PT, 0xf8, 0x8f ;  /* 0x00000000008f781c */ /* 0x000fda0000703f70 */
[----:B------:R-:W-:Y:S05]  /*0330*/  @P0 BRA `(.L_x_4) ;  /* 0x00000004004c0947 */ /* 0x000fea0003800000 */
[----:B------:R-:W-:-:S13]  /*0340*/  LOP3.LUT P0, RZ, R11, 0x7fffffff, R10, 0xc8, !PT ;  /* 0x7fffffff0bff7812 */ /* 0x000fda000780c80a */
[----:B------:R-:W-:Y:S05]  /*0350*/  @!P0 BRA `(.L_x_5) ;  /* 0x00000004003c8947 */ /* 0x000fea0003800000 */
[C---:B------:R-:W-:Y:S02]  /*0360*/  FSETP.NEU.FTZ.AND P2, PT, |R0|.reuse, +INF , PT ;  /* 0x7f8000000000780b */ /* 0x040fe40003f5d200 */
[----:B------:R-:W-:Y:S02]  /*0370*/  FSETP.NEU.FTZ.AND P1, PT, |R3|, +INF , PT ;  /* 0x7f8000000300780b */ /* 0x000fe40003f3d200 */
[----:B------:R-:W-:-:S11]  /*0380*/  FSETP.NEU.FTZ.AND P0, PT, |R0|, +INF , PT ;  /* 0x7f8000000000780b */ /* 0x000fd60003f1d200 */
[----:B------:R-:W-:Y:S05]  /*0390*/  @!P1 BRA !P2, `(.L_x_5) ;  /* 0x00000004002c9947 */ /* 0x000fea0005000000 */
[----:B------:R-:W-:-:S04]  /*03a0*/  LOP3.LUT P2, RZ, R10, 0x7fffffff, RZ, 0xc0, !PT ;  /* 0x7fffffff0aff7812 */ /* 0x000fc8000784c0ff */
[----:B------:R-:W-:-:S13]  /*03b0*/  PLOP3.LUT P1, PT, P1, P2, PT, 0x2f, 0xf2 ;  /* 0x0000000000f2781c */ /* 0x000fda0000f24577 */
[----:B------:R-:W-:Y:S05]  /*03c0*/  @P1 BRA `(.L_x_6) ;  /* 0x0000000400181947 */ /* 0x000fea0003800000 */
[----:B------:R-:W-:-:S04]  /*03d0*/  LOP3.LUT P1, RZ, R11, 0x7fffffff, RZ, 0xc0, !PT ;  /* 0x7fffffff0bff7812 */ /* 0x000fc8000782c0ff */
[----:B------:R-:W-:-:S13]  /*03e0*/  PLOP3.LUT P0, PT, P0, P1, PT, 0x2f, 0xf2 ;  /* 0x0000000000f2781c */ /* 0x000fda0000702577 */
[----:B------:R-:W-:Y:S05]  /*03f0*/  @P0 BRA `(.L_x_7) ;  /* 0x0000000400000947 */ /* 0x000fea0003800000 */
[----:B------:R-:W-:Y:S02]  /*0400*/  ISETP.GE.AND P0, PT, R12, RZ, PT ;  /* 0x000000ff0c00720c */ /* 0x000fe40003f06270 */
[----:B------:R-:W-:-:S11]  /*0410*/  ISETP.GE.AND P1, PT, R13, RZ, PT ;  /* 0x000000ff0d00720c */ /* 0x000fd60003f26270 */
[----:B------:R-:W-:Y:S02]  /*0420*/  @P0 IMAD.MOV.U32 R7, RZ, RZ, RZ ;  /* 0x000000ffff070224 */ /* 0x000fe400078e00ff */
[----:B------:R-:W-:Y:S01]  /*0430*/  @!P0 FFMA R10, R0, 1.84467440737095516160e+19, RZ ;  /* 0x5f800000000a8823 */ /* 0x000fe200000000ff */
[----:B------:R-:W-:Y:S02]  /*0440*/  @!P0 IMAD.MOV.U32 R7, RZ, RZ, -0x40 ;  /* 0xffffffc0ff078424 */ /* 0x000fe400078e00ff */
[----:B------:R-:W-:Y:S02]  /*0450*/  @!P1 FFMA R11, R3, 1.84467440737095516160e+19, RZ ;  /* 0x5f800000030b9823 */ /* 0x000fe400000000ff */
[----:B------:R-:W-:-:S07]  /*0460*/  @!P1 VIADD R7, R7, 0x40 ;  /* 0x0000004007079836 */ /* 0x000fce0000000000 */
.L_x_3:
[----:B------:R-:W-:Y:S01]  /*0470*/  LEA R0, R9, 0xc0800000, 0x17 ;  /* 0xc080000009007811 */ /* 0x000fe200078eb8ff */
[----:B------:R-:W-:Y:S01]  /*0480*/  VIADD R8, R8, 0xffffff81 ;  /* 0xffffff8108087836 */ /* 0x000fe20000000000 */
[----:B------:R-:W-:Y:S03]  /*0490*/  BSSY.RECONVERGENT B2, `(.L_x_8) ;  /* 0x0000035000027945 */ /* 0x000fe60003800200 */
[----:B------:R-:W-:Y:S02]  /*04a0*/  IMAD.IADD R11, R11, 0x1, -R0 ;  /* 0x000000010b0b7824 */ /* 0x000fe400078e0a00 */
[C---:B------:R-:W-:Y:S01]  /*04b0*/  IMAD R0, R8.reuse, -0x800000, R10 ;  /* 0xff80000008007824 */ /* 0x040fe200078e020a */
[----:B------:R-:W-:Y:S01]  /*04c0*/  IADD3 R8, PT, PT, R8, 0x7f, -R9 ;  /* 0x0000007f08087810 */ /* 0x000fe20007ffe809 */
[----:B------:R-:W0:Y:S01]  /*04d0*/  MUFU.RCP R3, R11 ;  /* 0x0000000b00037308 */ /* 0x000e220000001000 */
[----:B------:R-:W-:-:S03]  /*04e0*/  FADD.FTZ R13, -R11, -RZ ;  /* 0x800000ff0b0d7221 */ /* 0x000fc60000010100 */
[----:B------:R-:W-:Y:S02]  /*04f0*/  IMAD.IADD R8, R8, 0x1, R7 ;  /* 0x0000000108087824 */ /* 0x000fe400078e0207 */
[----:B0-----:R-:W-:-:S04]  /*0500*/  FFMA R12, R3, R13, 1 ;  /* 0x3f800000030c7423 */ /* 0x001fc8000000000d */
[----:B------:R-:W-:-:S04]  /*0510*/  FFMA R12, R3, R12, R3 ;  /* 0x0000000c030c7223 */ /* 0x000fc80000000003 */
[----:B------:R-:W-:-:S04]  /*0520*/  FFMA R3, R0, R12, RZ ;  /* 0x0000000c00037223 */ /* 0x000fc800000000ff */
[----:B------:R-:W-:-:S04]  /*0530*/  FFMA R10, R13, R3, R0 ;  /* 0x000000030d0a7223 */ /* 0x000fc80000000000 */
[----:B------:R-:W-:-:S04]  /*0540*/  FFMA R15, R12, R10, R3 ;  /* 0x0000000a0c0f7223 */ /* 0x000fc80000000003 */
[----:B------:R-:W-:-:S04]  /*0550*/  FFMA R10, R13, R15, R0 ;  /* 0x0000000f0d0a7223 */ /* 0x000fc80000000000 */
[----:B------:R-:W-:-:S05]  /*0560*/  FFMA R0, R12, R10, R15 ;  /* 0x0000000a0c007223 */ /* 0x000fca000000000f */
[----:B------:R-:W-:-:S04]  /*0570*/  SHF.R.U32.HI R3, RZ, 0x17, R0 ;  /* 0x00000017ff037819 */ /* 0x000fc80000011600 */
[----:B------:R-:W-:-:S05]  /*0580*/  LOP3.LUT R3, R3, 0xff, RZ, 0xc0, !PT ;  /* 0x000000ff03037812 */ /* 0x000fca00078ec0ff */
[----:B------:R-:W-:-:S04]  /*0590*/  IMAD.IADD R9, R3, 0x1, R8 ;  /* 0x0000000103097824 */ /* 0x000fc800078e0208 */
[----:B------:R-:W-:-:S05]  /*05a0*/  VIADD R3, R9, 0xffffffff ;  /* 0xffffffff09037836 */ /* 0x000fca0000000000 */
[----:B------:R-:W-:-:S13]  /*05b0*/  ISETP.GE.U32.AND P0, PT, R3, 0xfe, PT ;  /* 0x000000fe0300780c */ /* 0x000fda0003f06070 */
[----:B------:R-:W-:Y:S05]  /*05c0*/  @!P0 BRA `(.L_x_9) ;  /* 0x0000000000808947 */ /* 0x000fea0003800000 */
[----:B------:R-:W-:-:S13]  /*05d0*/  ISETP.GT.AND P0, PT, R9, 0xfe, PT ;  /* 0x000000fe0900780c */ /* 0x000fda0003f04270 */
[----:B------:R-:W-:Y:S05]  /*05e0*/  @P0 BRA `(.L_x_10) ;  /* 0x00000000006c0947 */ /* 0x000fea0003800000 */
[----:B------:R-:W-:-:S13]  /*05f0*/  ISETP.GE.AND P0, PT, R9, 0x1, PT ;  /* 0x000000010900780c */ /* 0x000fda0003f06270 */
[----:B------:R-:W-:Y:S05]  /*0600*/  @P0 BRA `(.L_x_11) ;  /* 0x0000000000740947 */ /* 0x000fea0003800000 */
[----:B------:R-:W-:Y:S02]  /*0610*/  ISETP.GE.AND P0, PT, R9, -0x18, PT ;  /* 0xffffffe80900780c */ /* 0x000fe40003f06270 */
[----:B------:R-:W-:-:S11]  /*0620*/  LOP3.LUT R0, R0, 0x80000000, RZ, 0xc0, !PT ;  /* 0x8000000000007812 */ /* 0x000fd600078ec0ff */
[----:B------:R-:W-:Y:S05]  /*0630*/  @!P0 BRA `(.L_x_11) ;  /* 0x0000000000688947 */ /* 0x000fea0003800000 */
[CCC-:B------:R-:W-:Y:S01]  /*0640*/  FFMA.RZ R3, R12.reuse, R10.reuse, R15.reuse ;  /* 0x0000000a0c037223 */ /* 0x1c0fe2000000c00f */
[CCC-:B------:R-:W-:Y:S01]  /*0650*/  FFMA.RM R8, R12.reuse, R10.reuse, R15.reuse ;  /* 0x0000000a0c087223 */ /* 0x1c0fe2000000400f */
[C---:B------:R-:W-:Y:S02]  /*0660*/  ISETP.NE.AND P2, PT, R9.reuse, RZ, PT ;  /* 0x000000ff0900720c */ /* 0x040fe40003f45270 */
[----:B------:R-:W-:Y:S02]  /*0670*/  ISETP.NE.AND P1, PT, R9, RZ, PT ;  /* 0x000000ff0900720c */ /* 0x000fe40003f25270 */
[----:B------:R-:W-:Y:S01]  /*0680*/  LOP3.LUT R7, R3, 0x7fffff, RZ, 0xc0, !PT ;  /* 0x007fffff03077812 */ /* 0x000fe200078ec0ff */
[----:B------:R-:W-:Y:S01]  /*0690*/  FFMA.RP R3, R12, R10, R15 ;  /* 0x0000000a0c037223 */ /* 0x000fe2000000800f */
[----:B------:R-:W-:Y:S02]  /*06a0*/  VIADD R10, R9, 0x20 ;  /* 0x00000020090a7836 */ /* 0x000fe40000000000 */
[----:B------:R-:W-:Y:S01]  /*06b0*/  LOP3.LUT R7, R7, 0x800000, RZ, 0xfc, !PT ;  /* 0x0080000007077812 */ /* 0x000fe200078efcff */
[----:B------:R-:W-:Y:S01]  /*06c0*/  IMAD.MOV R9, RZ, RZ, -R9 ;  /* 0x000000ffff097224 */ /* 0x000fe200078e0a09 */
[----:B------:R-:W-:-:S02]  /*06d0*/  FSETP.NEU.FTZ.AND P0, PT, R3, R8, PT ;  /* 0x000000080300720b */ /* 0x000fc40003f1d000 */
[----:B------:R-:W-:Y:S02]  /*06e0*/  SHF.L.U32 R10, R7, R10, RZ ;  /* 0x0000000a070a7219 */ /* 0x000fe400000006ff */
[----:B------:R-:W-:Y:S02]  /*06f0*/  SEL R8, R9, RZ, P2 ;  /* 0x000000ff09087207 */ /* 0x000fe40001000000 */
[----:B------:R-:W-:Y:S02]  /*0700*/  ISETP.NE.AND P1, PT, R10, RZ, P1 ;  /* 0x000000ff0a00720c */ /* 0x000fe40000f25270 */
[----:B------:R-:W-:Y:S02]  /*0710*/  SHF.R.U32.HI R8, RZ, R8, R7 ;  /* 0x00000008ff087219 */ /* 0x000fe40000011607 */
[----:B------:R-:W-:Y:S02]  /*0720*/  PLOP3.LUT P0, PT, P0, P1, PT, 0xf8, 0x8f ;  /* 0x00000000008f781c */ /* 0x000fe40000703f70 */
[----:B------:R-:W-:-:S02]  /*0730*/  SHF.R.U32.HI R10, RZ, 0x1, R8 ;  /* 0x00000001ff0a7819 */ /* 0x000fc40000011608 */
[----:B------:R-:W-:-:S04]  /*0740*/  SEL R3, RZ, 0x1, !P0 ;  /* 0x00000001ff037807 */ /* 0x000fc80004000000 */
[----:B------:R-:W-:-:S04]  /*0750*/  LOP3.LUT R3, R3, 0x1, R10, 0xf8, !PT ;  /* 0x0000000103037812 */ /* 0x000fc800078ef80a */
[----:B------:R-:W-:-:S05]  /*0760*/  LOP3.LUT R3, R3, R8, RZ, 0xc0, !PT ;  /* 0x0000000803037212 */ /* 0x000fca00078ec0ff */
[----:B------:R-:W-:-:S05]  /*0770*/  IMAD.IADD R3, R10, 0x1, R3 ;  /* 0x000000010a037824 */ /* 0x000fca00078e0203 */
[----:B------:R-:W-:Y:S01]  /*0780*/  LOP3.LUT R0, R3, R0, RZ, 0xfc, !PT ;  /* 0x0000000003007212 */ /* 0x000fe200078efcff */
[----:B------:R-:W-:Y:S06]  /*0790*/  BRA `(.L_x_11) ;  /* 0x0000000000107947 */ /* 0x000fec0003800000 */
.L_x_10:
[----:B------:R-:W-:-:S04]  /*07a0*/  LOP3.LUT R0, R0, 0x80000000, RZ, 0xc0, !PT ;  /* 0x8000000000007812 */ /* 0x000fc800078ec0ff */
[----:B------:R-:W-:Y:S01]  /*07b0*/  LOP3.LUT R0, R0, 0x7f800000, RZ, 0xfc, !PT ;  /* 0x7f80000000007812 */ /* 0x000fe200078efcff */
[----:B------:R-:W-:Y:S06]  /*07c0*/  BRA `(.L_x_11) ;  /* 0x0000000000047947 */ /* 0x000fec0003800000 */
.L_x_9:
[----:B------:R-:W-:-:S07]  /*07d0*/  IMAD R0, R8, 0x800000, R0 ;  /* 0x0080000008007824 */ /* 0x000fce00078e0200 */
.L_x_11:
[----:B------:R-:W-:Y:S05]  /*07e0*/  BSYNC.RECONVERGENT B2 ;  /* 0x0000000000027941 */ /* 0x000fea0003800200 */
.L_x_8:
[----:B------:R-:W-:Y:S05]  /*07f0*/  BRA `(.L_x_12) ;  /* 0x0000000000207947 */ /* 0x000fea0003800000 */
.L_x_7:
[----:B------:R-:W-:-:S04]  /*0800*/  LOP3.LUT R0, R11, 0x80000000, R10, 0x48, !PT ;  /* 0x800000000b007812 */ /* 0x000fc800078e480a */
[----:B------:R-:W-:Y:S01]  /*0810*/  LOP3.LUT R0, R0, 0x7f800000, RZ, 0xfc, !PT ;  /* 0x7f80000000007812 */ /* 0x000fe200078efcff */
[----:B------:R-:W-:Y:S06]  /*0820*/  BRA `(.L_x_12) ;  /* 0x0000000000147947 */ /* 0x000fec0003800000 */
.L_x_6:
[----:B------:R-:W-:Y:S01]  /*0830*/  LOP3.LUT R0, R11, 0x80000000, R10, 0x48, !PT ;  /* 0x800000000b007812 */ /* 0x000fe200078e480a */
[----:B------:R-:W-:Y:S06]  /*0840*/  BRA `(.L_x_12) ;  /* 0x00000000000c7947 */ /* 0x000fec0003800000 */
.L_x_5:
[----:B------:R-:W0:Y:S01]  /*0850*/  MUFU.RSQ R0, -QNAN ;  /* 0xffc0000000007908 */ /* 0x000e220000001400 */
[----:B------:R-:W-:Y:S05]  /*0860*/  BRA `(.L_x_12) ;  /* 0x0000000000047947 */ /* 0x000fea0003800000 */
.L_x_4:
[----:B------:R-:W-:-:S07]  /*0870*/  FADD.FTZ R0, R0, R3 ;  /* 0x0000000300007221 */ /* 0x000fce0000010000 */
.L_x_12:
[----:B------:R-:W-:Y:S05]  /*0880*/  BSYNC.RECONVERGENT B1 ;  /* 0x0000000000017941 */ /* 0x000fea0003800200 */
.L_x_2:
[----:B------:R-:W-:-:S04]  /*0890*/  IMAD.MOV.U32 R7, RZ, RZ, 0x0 ;  /* 0x00000000ff077424 */ /* 0x000fc800078e00ff */
[----:B0-----:R-:W-:Y:S05]  /*08a0*/  RET.REL.NODEC R6 `(_Z10prediccionPfS_S_S_) ;  /* 0xfffffff406d47950 */ /* 0x001fea0003c3ffff */
.L_x_13:
[----:B------:R-:W-:-:S00]  /*08b0*/  BRA `(.L_x_13) ;  /* 0xfffffffc00fc7947 */ /* 0x000fc0000383ffff */
[----:B------:R-:W-:-:S00]  /*08c0*/  NOP ;  /* 0x0000000000007918 */ /* 0x000fc00000000000 */
        /* <DEDUP_REMOVED lines=11> */
.L_x_30:


//--------------------- .text._Z15porcentajeErrorPfS_S_ --------------------------
	.section	.text._Z15porcentajeErrorPfS_S_,"ax",@progbits
	.align	128
        .global         _Z15porcentajeErrorPfS_S_
        .type           _Z15porcentajeErrorPfS_S_,@function
        .size           _Z15porcentajeErrorPfS_S_,(.L_x_31 - _Z15porcentajeErrorPfS_S_)
        .other          _Z15porcentajeErrorPfS_S_,@"STO_CUDA_ENTRY STV_DEFAULT"
_Z15porcentajeErrorPfS_S_:
.text._Z15porcentajeErrorPfS_S_:
[----:B------:R-:W0:Y:S01]  /*0000*/  LDC R1, c[0x0][0x37c] ;  /* 0x0000df00ff017b82 */ /* 0x000e220000000800 */
[----:B------:R-:W-:Y:S01]  /*0010*/  MOV R0, 0x10 ;  /* 0x0000001000007802 */ /* 0x000fe20000000f00 */
[----:B------:R-:W1:Y:S01]  /*0020*/  LDCU.64 UR4, c[0x4][URZ] ;  /* 0x01000000ff0477ac */ /* 0x000e620008000a00 */
[----:B------:R-:W-:-:S05]  /*0030*/  CS2R R6, SRZ ;  /* 0x0000000000067805 */ /* 0x000fca000001ff00 */
[----:B------:R2:W3:Y:S01]  /*0040*/  LDC.64 R2, c[0x4][R0] ;  /* 0x0100000000027b82 */ /* 0x0004e20000000a00 */
[----:B------:R-:W4:Y:S01]  /*0050*/  LDCU.64 UR36, c[0x0][0x358] ;  /* 0x00006b00ff2477ac */ /* 0x000f220008000a00 */
[----:B-1----:R-:W-:Y:S02]  /*0060*/  IMAD.U32 R4, RZ, RZ, UR4 ;  /* 0x00000004ff047e24 */ /* 0x002fe4000f8e00ff */
[----:B--2---:R-:W-:-:S07]  /*0070*/  IMAD.U32 R5, RZ, RZ, UR5 ;  /* 0x00000005ff057e24 */ /* 0x004fce000f8e00ff */
[----:B------:R-:W-:-:S07]  /*0080*/  LEPC R20, `(.L_x_14) ;  /* 0x000000001014794e */ /* 0x000fce0000000000 */
[----:B0--34-:R-:W-:Y:S05]  /*0090*/  CALL.ABS.NOINC R2 ;  /* 0x0000000002007343 */ /* 0x019fea0003c00000 */
.L_x_14:
[----:B------:R-:W0:Y:S01]  /*00a0*/  S2R R8, SR_TID.X ;  /* 0x0000000000087919 */ /* 0x000e220000002100 */
[----:B------:R-:W0:Y:S08]  /*00b0*/  LDC.64 R2, c[0x0][0x388] ;  /* 0x0000e200ff027b82 */ /* 0x000e300000000a00 */
[----:B------:R-:W1:Y:S01]  /*00c0*/  LDC.64 R4, c[0x0][0x390] ;  /* 0x0000e400ff047b82 */ /* 0x000e620000000a00 */
[----:B0-----:R-:W-:-:S04]  /*00d0*/  IMAD.WIDE.U32 R2, R8, 0x4, R2 ;  /* 0x0000000408027825 */ /* 0x001fc800078e0002 */
[----:B-1----:R-:W-:Y:S02]  /*00e0*/  IMAD.WIDE.U32 R4, R8, 0x4, R4 ;  /* 0x0000000408047825 */ /* 0x002fe400078e0004 */
[----:B------:R-:W2:Y:S04]  /*00f0*/  LDG.E R3, desc[UR36][R2.64] ;  /* 0x0000002402037981 */ /* 0x000ea8000c1e1900 */
[----:B------:R-:W3:Y:S01]  /*0100*/  LDG.E R4, desc[UR36][R4.64] ;  /* 0x0000002404047981 */ /* 0x000ee2000c1e1900 */
[----:B------:R-:W-:Y:S01]  /*0110*/  BSSY.RECONVERGENT B0, `(.L_x_15) ;  /* 0x000000e000007945 */ /* 0x000fe20003800200 */
[----:B--2---:R-:W0:Y:S01]  /*0120*/  MUFU.RCP R6, R3 ;  /* 0x0000000300067308 */ /* 0x004e220000001000 */
[----:B---3--:R-:W-:-:S04]  /*0130*/  FADD R0, R3, -R4 ;  /* 0x8000000403007221 */ /* 0x008fc80000000000 */
[----:B------:R-:W-:-:S04]  /*0140*/  FMUL R0, |R0|, 100 ;  /* 0x42c8000000007820 */ /* 0x000fc80000400200 */
        /* <DEDUP_REMOVED lines=8> */
[----:B------:R-:W-:Y:S05]  /*01d0*/  CALL.REL.NOINC `($__internal_1_$__cuda_sm3x_div_rn_noftz_f32_slowpath) ;  /* 0x0000000000387944 */ /* 0x000fea0003c00000 */
[----:B------:R-:W-:-:S07]  /*01e0*/  IMAD.MOV.U32 R2, RZ, RZ, R0 ;  /* 0x000000ffff027224 */ /* 0x000fce00078e0000 */
.L_x_16:
[----:B------:R-:W-:Y:S05]  /*01f0*/  BSYNC.RECONVERGENT B0 ;  /* 0x0000000000007941 */ /* 0x000fea0003800200 */
.L_x_15:
[----:B------:R-:W0:Y:S01]  /*0200*/  LDC.64 R4, c[0x0][0x380] ;  /* 0x0000e000ff047b82 */ /* 0x000e220000000a00 */
[----:B------:R-:W-:Y:S01]  /*0210*/  MOV R0, 0x10 ;  /* 0x0000001000007802 */ /* 0x000fe20000000f00 */
[----:B------:R-:W1:Y:S01]  /*0220*/  LDCU.64 UR4, c[0x4][0x8] ;  /* 0x01000100ff0477ac */ /* 0x000e620008000a00 */
[----:B------:R-:W-:-:S05]  /*0230*/  CS2R R6, SRZ ;  /* 0x0000000000067805 */ /* 0x000fca000001ff00 */
[----:B------:R2:W3:Y:S01]  /*0240*/  LDC.64 R10, c[0x4][R0] ;  /* 0x01000000000a7b82 */ /* 0x0004e20000000a00 */
[----:B0-----:R-:W-:-:S04]  /*0250*/  IMAD.WIDE.U32 R8, R8, 0x4, R4 ;  /* 0x0000000408087825 */ /* 0x001fc800078e0004 */
[----:B-1----:R-:W-:Y:S01]  /*0260*/  IMAD.U32 R4, RZ, RZ, UR4 ;  /* 0x00000004ff047e24 */ /* 0x002fe2000f8e00ff */
[----:B------:R2:W-:Y:S01]  /*0270*/  STG.E desc[UR36][R8.64], R2 ;  /* 0x0000000208007986 */ /* 0x0005e2000c101924 */
[----:B------:R-:W-:-:S07]  /*0280*/  IMAD.U32 R5, RZ, RZ, UR5 ;  /* 0x00000005ff057e24 */ /* 0x000fce000f8e00ff */
[----:B------:R-:W-:-:S07]  /*0290*/  LEPC R20, `(.L_x_17) ;  /* 0x000000001014794e */ /* 0x000fce0000000000 */
[----:B--23--:R-:W-:Y:S05]  /*02a0*/  CALL.ABS.NOINC R10 ;  /* 0x000000000a007343 */ /* 0x00cfea0003c00000 */
.L_x_17:
[----:B------:R-:W-:Y:S05]  /*02b0*/  EXIT ;  /* 0x000000000000794d */ /* 0x000fea0003800000 */
        .weak           $__internal_1_$__cuda_sm3x_div_rn_noftz_f32_slowpath
        .type           $__internal_1_$__cuda_sm3x_div_rn_noftz_f32_slowpath,@function
        .size           $__internal_1_$__cuda_sm3x_div_rn_noftz_f32_slowpath,(.L_x_31 - $__internal_1_$__cuda_sm3x_div_rn_noftz_f32_slowpath)
$__internal_1_$__cuda_sm3x_div_rn_noftz_f32_slowpath:
        /* <DEDUP_REMOVED lines=36> */
.L_x_19:
        /* <DEDUP_REMOVED lines=51> */
.L_x_26:
[----:B------:R-:W-:-:S04]  /*0830*/  LOP3.LUT R0, R0, 0x80000000, RZ, 0xc0, !PT ;  /* 0x8000000000007812 */ /* 0x000fc800078ec0ff */
[----:B------:R-:W-:Y:S01]  /*0840*/  LOP3.LUT R0, R0, 0x7f800000, RZ, 0xfc, !PT ;  /* 0x7f80000000007812 */ /* 0x000fe200078efcff */
[----:B------:R-:W-:Y:S06]  /*0850*/  BRA `(.L_x_27) ;  /* 0x0000000000047947 */ /* 0x000fec0003800000 */
.L_x_25:
[----:B------:R-:W-:-:S07]  /*0860*/  IMAD R0, R4, 0x800000, R0 ;  /* 0x0080000004007824 */ /* 0x000fce00078e0200 */
.L_x_27:
[----:B------:R-:W-:Y:S05]  /*0870*/  BSYNC.RECONVERGENT B2 ;  /* 0x0000000000027941 */ /* 0x000fea0003800200 */
.L_x_24:
[----:B------:R-:W-:Y:S05]  /*0880*/  BRA `(.L_x_28) ;  /* 0x0000000000207947 */ /* 0x000fea0003800000 */
.L_x_23:
[----:B------:R-:W-:-:S04]  /*0890*/  LOP3.LUT R0, R7, 0x80000000, R6, 0x48, !PT ;  /* 0x8000000007007812 */ /* 0x000fc800078e4806 */
[----:B------:R-:W-:Y:S01]  /*08a0*/  LOP3.LUT R0, R0, 0x7f800000, RZ, 0xfc, !PT ;  /* 0x7f80000000007812 */ /* 0x000fe200078efcff */
[----:B------:R-:W-:Y:S06]  /*08b0*/  BRA `(.L_x_28) ;  /* 0x0000000000147947 */ /* 0x000fec0003800000 */
.L_x_22:
[----:B------:R-:W-:Y:S01]  /*08c0*/  LOP3.LUT R0, R7, 0x80000000, R6, 0x48, !PT ;  /* 0x8000000007007812 */ /* 0x000fe200078e4806 */
[----:B------:R-:W-:Y:S06]  /*08d0*/  BRA `(.L_x_28) ;  /* 0x00000000000c7947 */ /* 0x000fec0003800000 */
.L_x_21:
[----:B------:R-:W0:Y:S01]  /*08e0*/  MUFU.RSQ R0, -QNAN ;  /* 0xffc0000000007908 */ /* 0x000e220000001400 */
[----:B------:R-:W-:Y:S05]  /*08f0*/  BRA `(.L_x_28) ;  /* 0x0000000000047947 */ /* 0x000fea0003800000 */
.L_x_20:
[----:B------:R-:W-:-:S07]  /*0900*/  FADD.FTZ R0, R0, R3 ;  /* 0x0000000300007221 */ /* 0x000fce0000010000 */
.L_x_28:
[----:B------:R-:W-:Y:S05]  /*0910*/  BSYNC.RECONVERGENT B1 ;  /* 0x0000000000017941 */ /* 0x000fea0003800200 */
.L_x_18:
[----:B------:R-:W-:-:S04]  /*0920*/  IMAD.MOV.U32 R3, RZ, RZ, 0x0 ;  /* 0x00000000ff037424 */ /* 0x000fc800078e00ff */
[----:B0-----:R-:W-:Y:S05]  /*0930*/  RET.REL.NODEC R2 `(_Z15porcentajeErrorPfS_S_) ;  /* 0xfffffff402b07950 */ /* 0x001fea0003c3ffff */
.L_x_29:
        /* <DEDUP_REMOVED lines=12> */
.L_x_31:


//--------------------- .nv.global.init           --------------------------
	.section	.nv.global.init,"aw",@progbits
.nv.global.init:
	.type		$str,@object
	.size		$str,($str$1 - $str)
$str:
        /*0000*/ 	.byte	0x6b, 0x65, 0x72, 0x6e, 0x65, 0x6c, 0x20, 0x25, 0x20, 0x65, 0x72, 0x72, 0x6f, 0x72, 0x00
	.type		$str$1,@object
	.size		$str$1,(.L_1 - $str$1)
$str$1:
        /*000f*/ 	.byte	0x0a, 0x09, 0x54, 0x65, 0x6f, 0x72, 0x69, 0x63, 0x6f, 0x3a, 0x20, 0x25, 0x2e, 0x33, 0x66, 0x09
        /*001f*/ 	.byte	0x50, 0x72, 0x65, 0x64, 0x69, 0x63, 0x63, 0x69, 0x6f, 0x6e, 0x3a, 0x20, 0x25, 0x2e, 0x33, 0x66
        /*002f*/ 	.byte	0x09, 0x45, 0x72, 0x72, 0x6f, 0x72, 0x3a, 0x20, 0x25, 0x2e, 0x33, 0x66, 0x00
.L_1:


//--------------------- .nv.shared.reserved.0     --------------------------
	.section	.nv.shared.reserved.0,"aw",@nobits
	.weak		__nv_reservedSMEM_offset_0_alias
	.size		__nv_reservedSMEM_offset_0_alias, 0, 64
	.other		__nv_reservedSMEM_offset_0_alias,@"STO_CUDA_RESERVED_SHARED STV_DEFAULT"
__nv_reservedSMEM_offset_0_alias:
	.zero		0
	.zero		64


//--------------------- .nv.constant0._Z10prediccionPfS_S_S_ --------------------------
	.section	.nv.constant0._Z10prediccionPfS_S_S_,"a",@progbits
	.sectionflags	@""
	.align	4
.nv.constant0._Z10prediccionPfS_S_S_:
	.zero		928


//--------------------- .nv.constant0._Z15porcentajeErrorPfS_S_ --------------------------
	.section	.nv.constant0._Z15porcentajeErrorPfS_S_,"a",@progbits
	.sectionflags	@""
	.align	4
.nv.constant0._Z15porcentajeErrorPfS_S_:
	.zero		920


//--------------------- SYMBOLS --------------------------

	.type		.nv.reservedSmem.offset0,@object
	.size		.nv.reservedSmem.offset0,0x4
	.type		vprintf,@function
